//
// Generated by NVIDIA NVVM Compiler
//
// Compiler Build ID: CL-36424714
// Cuda compilation tools, release 13.0, V13.0.88
// Based on NVVM 20.0.0
//

.version 9.0
.target sm_100
.address_size 64

	// .globl	_Z7reduce1PiS_
.extern .shared .align 16 .b8 sdata[];

.visible .entry _Z7reduce1PiS_(
	.param .u64 .ptr .align 1 _Z7reduce1PiS__param_0,
	.param .u64 .ptr .align 1 _Z7reduce1PiS__param_1
)
{
	.reg .pred 	%p<5>;
	.reg .b32 	%r<21>;
	.reg .b64 	%rd<9>;

	ld.param.u64 	%rd2, [_Z7reduce1PiS__param_0];
	ld.param.u64 	%rd1, [_Z7reduce1PiS__param_1];
	cvta.to.global.u64 	%rd3, %rd2;
	mov.u32 	%r1, %tid.x;
	mov.u32 	%r2, %ctaid.x;
	mov.u32 	%r3, %ntid.x;
	mad.lo.s32 	%r7, %r2, %r3, %r1;
	mul.wide.u32 	%rd4, %r7, 4;
	add.s64 	%rd5, %rd3, %rd4;
	ld.global.u32 	%r8, [%rd5];
	shl.b32 	%r9, %r1, 2;
	mov.u32 	%r10, sdata;
	add.s32 	%r4, %r10, %r9;
	st.shared.u32 	[%r4], %r8;
	bar.sync 	0;
	setp.lt.u32 	%p1, %r3, 2;
	@%p1 bra 	$L__BB0_5;
	mov.b32 	%r20, 1;
$L__BB0_2:
	shl.b32 	%r6, %r20, 1;
	add.s32 	%r12, %r6, -1;
	and.b32  	%r13, %r12, %r1;
	setp.ne.s32 	%p2, %r13, 0;
	@%p2 bra 	$L__BB0_4;
	shl.b32 	%r14, %r20, 2;
	add.s32 	%r15, %r4, %r14;
	ld.shared.u32 	%r16, [%r15];
	ld.shared.u32 	%r17, [%r4];
	add.s32 	%r18, %r17, %r16;
	st.shared.u32 	[%r4], %r18;
$L__BB0_4:
	bar.sync 	0;
	setp.lt.u32 	%p3, %r6, %r3;
	mov.u32 	%r20, %r6;
	@%p3 bra 	$L__BB0_2;
$L__BB0_5:
	setp.ne.s32 	%p4, %r1, 0;
	@%p4 bra 	$L__BB0_7;
	ld.shared.u32 	%r19, [sdata];
	cvta.to.global.u64 	%rd6, %rd1;
	mul.wide.u32 	%rd7, %r2, 4;
	add.s64 	%rd8, %rd6, %rd7;
	st.global.u32 	[%rd8], %r19;
$L__BB0_7:
	ret;

}


// ===== COMPILED SASS (sm_100) =====

	.target	sm_100

	.elftype	@"ET_EXEC"


//--------------------- .note.nv.tkinfo           --------------------------
	.section	.note.nv.tkinfo,"",@"SHT_NOTE"
	.sectionflags	@"SHF_NOTE_NV_TKINFO"
	.tkinfo
        /*0018*/ 	.word	0x00000002
        /*0030*/ 	.string	""
        /*0030*/ 	.string	"ptxas"
        /*0030*/ 	.string	"Cuda compilation tools, release 13.0, V13.0.88"
        /*0030*/ 	.string	"Build cuda_13.0.r13.0/compiler.36424714_0"
        /*0030*/ 	.string	"-arch sm_100 -m 64 "



//--------------------- .note.nv.cuinfo           --------------------------
	.section	.note.nv.cuinfo,"",@"SHT_NOTE"
	.sectionflags	@"SHF_NOTE_NV_CUINFO"
        /*0018*/ 	.short	0x0002
        /*001a*/ 	.short	0x0064
        /*001c*/ 	.short	0x0082
	.zero		2


//--------------------- .nv.info                  --------------------------
	.section	.nv.info,"",@"SHT_CUDA_INFO"
	.align	4


	//----- nvinfo : EIATTR_REGCOUNT
	.align		4
        /*0000*/ 	.byte	0x04, 0x2f
        /*0002*/ 	.short	(.L_1 - .L_0)
	.align		4
.L_0:
        /*0004*/ 	.word	index@(_Z7reduce1PiS_)
        /*0008*/ 	.word	0x0000000b


	//----- nvinfo : EIATTR_FRAME_SIZE
	.align		4
.L_1:
        /*000c*/ 	.byte	0x04, 0x11
        /*000e*/ 	.short	(.L_3 - .L_2)
	.align		4
.L_2:
        /*0010*/ 	.word	index@(_Z7reduce1PiS_)
        /*0014*/ 	.word	0x00000000


	//----- nvinfo : EIATTR_MIN_STACK_SIZE
	.align		4
.L_3:
        /*0018*/ 	.byte	0x04, 0x12
        /*001a*/ 	.short	(.L_5 - .L_4)
	.align		4
.L_4:
        /*001c*/ 	.word	index@(_Z7reduce1PiS_)
        /*0020*/ 	.word	0x00000000
.L_5:


//--------------------- .nv.compat                --------------------------
	.section	.nv.compat,"",@"SHT_CUDA_COMPAT_INFO"
	.align	4
        /*0000*/ 	.byte	0x02, 0x09, 0x00, 0x00, 0x02, 0x02, 0x01, 0x00, 0x02, 0x05, 0x05, 0x00, 0x03, 0x07, 0x01, 0x01
        /*0010*/ 	.byte	0x02, 0x03, 0x00, 0x00, 0x02, 0x06, 0x01, 0x00, 0x04, 0x0b, 0x08, 0x00, 0x09, 0x00, 0x00, 0x00
        /*0020*/ 	.byte	0x00, 0x00, 0x00, 0x00


//--------------------- .nv.info._Z7reduce1PiS_   --------------------------
	.section	.nv.info._Z7reduce1PiS_,"",@"SHT_CUDA_INFO"
	.sectionflags	@""
	.align	4


	//----- nvinfo : EIATTR_CUDA_API_VERSION
	.align		4
        /*0000*/ 	.byte	0x04, 0x37
        /*0002*/ 	.short	(.L_7 - .L_6)
.L_6:
        /*0004*/ 	.word	0x00000082


	//----- nvinfo : EIATTR_KPARAM_INFO
	.align		4
.L_7:
        /*0008*/ 	.byte	0x04, 0x17
        /*000a*/ 	.short	(.L_9 - .L_8)
.L_8:
        /*000c*/ 	.word	0x00000000
        /*0010*/ 	.short	0x0001
        /*0012*/ 	.short	0x0008
        /*0014*/ 	.byte	0x00, 0xf5, 0x21, 0x00


	//----- nvinfo : EIATTR_KPARAM_INFO
	.align		4
.L_9:
        /*0018*/ 	.byte	0x04, 0x17
        /*001a*/ 	.short	(.L_11 - .L_10)
.L_10:
        /*001c*/ 	.word	0x00000000
        /*0020*/ 	.short	0x0000
        /*0022*/ 	.short	0x0000
        /*0024*/ 	.byte	0x00, 0xf5, 0x21, 0x00


	//----- nvinfo : EIATTR_SPARSE_MMA_MASK
	.align		4
.L_11:
        /*0028*/ 	.byte	0x03, 0x50
        /*002a*/ 	.short	0x0000


	//----- nvinfo : EIATTR_MAXREG_COUNT
	.align		4
        /*002c*/ 	.byte	0x03, 0x1b
        /*002e*/ 	.short	0x00ff


	//----- nvinfo : EIATTR_NUM_BARRIERS
	.align		4
        /*0030*/ 	.byte	0x02, 0x4c
        /*0032*/ 	.byte	0x01
	.zero		1


	//----- nvinfo : EIATTR_MERCURY_ISA_VERSION
	.align		4
        /*0034*/ 	.byte	0x03, 0x5f
        /*0036*/ 	.short	0x0101


	//----- nvinfo : EIATTR_VRC_CTA_INIT_COUNT
	.align		4
        /*0038*/ 	.byte	0x02, 0x4a
	.zero		1
	.zero		1


	//----- nvinfo : EIATTR_EXIT_INSTR_OFFSETS
	.align		4
        /*003c*/ 	.byte	0x04, 0x1c
        /*003e*/ 	.short	(.L_13 - .L_12)


	//   ....[0]....
.L_12:
        /*0040*/ 	.word	0x000001f0


	//   ....[1]....
        /*0044*/ 	.word	0x00000270


	//----- nvinfo : EIATTR_CBANK_PARAM_SIZE
	.align		4
.L_13:
        /*0048*/ 	.byte	0x03, 0x19
        /*004a*/ 	.short	0x0010


	//----- nvinfo : EIATTR_PARAM_CBANK
	.align		4
        /*004c*/ 	.byte	0x04, 0x0a
        /*004e*/ 	.short	(.L_15 - .L_14)
	.align		4
.L_14:
        /*0050*/ 	.word	index@(.nv.constant0._Z7reduce1PiS_)
        /*0054*/ 	.short	0x0380
        /*0056*/ 	.short	0x0010


	//----- nvinfo : EIATTR_SW_WAR
	.align		4
.L_15:
        /*0058*/ 	.byte	0x04, 0x36
        /*005a*/ 	.short	(.L_17 - .L_16)
.L_16:
        /*005c*/ 	.word	0x00000008
.L_17:


//--------------------- .nv.callgraph             --------------------------
	.section	.nv.callgraph,"",@"SHT_CUDA_CALLGRAPH"
	.align	4
	.sectionentsize	8
	.align		4
        /*0000*/ 	.word	0x00000000
	.align		4
        /*0004*/ 	.word	0xffffffff
	.align		4
        /*0008*/ 	.word	0x00000000
	.align		4
        /*000c*/ 	.word	0xfffffffe
	.align		4
        /*0010*/ 	.word	0x00000000
	.align		4
        /*0014*/ 	.word	0xfffffffd
	.align		4
        /*0018*/ 	.word	0x00000000
	.align		4
        /*001c*/ 	.word	0xfffffffc


//--------------------- .text._Z7reduce1PiS_      --------------------------
	.section	.text._Z7reduce1PiS_,"ax",@progbits
	.align	128
        .global         _Z7reduce1PiS_
        .type           _Z7reduce1PiS_,@function
        .size           _Z7reduce1PiS_,(.L_x_3 - _Z7reduce1PiS_)
        .other          _Z7reduce1PiS_,@"STO_CUDA_ENTRY STV_DEFAULT"
_Z7reduce1PiS_:
.text._Z7reduce1PiS_:
[----:B------:R-:W-:Y:S01]  /*0000*/  LDC R1, c[0x0][0x37c] ;  /* 0x0000df00ff017b82 */ /* 0x000fe20000000800 */
[----:B------:R-:W0:Y:S07]  /*0010*/  S2R R7, SR_TID.X ;  /* 0x0000000000077919 */ /* 0x000e2e0000002100 */
[----:B------:R-:W1:Y:S01]  /*0020*/  LDC.64 R2, c[0x0][0x380] ;  /* 0x0000e000ff027b82 */ /* 0x000e620000000a00 */
[----:B------:R-:W0:Y:S01]  /*0030*/  LDCU UR8, c[0x0][0x360] ;  /* 0x00006c00ff0877ac */ /* 0x000e220008000800 */
[----:B------:R-:W0:Y:S01]  /*0040*/  S2R R6, SR_CTAID.X ;  /* 0x0000000000067919 */ /* 0x000e220000002500 */
[----:B------:R-:W2:Y:S01]  /*0050*/  LDCU.64 UR6, c[0x0][0x358] ;  /* 0x00006b00ff0677ac */ /* 0x000ea20008000a00 */
[----:B0-----:R-:W-:-:S04]  /*0060*/  IMAD R5, R6, UR8, R7 ;  /* 0x0000000806057c24 */ /* 0x001fc8000f8e0207 */
[----:B-1----:R-:W-:-:S06]  /*0070*/  IMAD.WIDE.U32 R2, R5, 0x4, R2 ;  /* 0x0000000405027825 */ /* 0x002fcc00078e0002 */
[----:B--2---:R-:W2:Y:S01]  /*0080*/  LDG.E R2, desc[UR6][R2.64] ;  /* 0x0000000602027981 */ /* 0x004ea2000c1e1900 */
[----:B------:R-:W0:Y:S01]  /*0090*/  S2UR UR5, SR_CgaCtaId ;  /* 0x00000000000579c3 */ /* 0x000e220000008800 */
[----:B------:R-:W-:Y:S01]  /*00a0*/  UMOV UR4, 0x400 ;  /* 0x0000040000047882 */ /* 0x000fe20000000000 */
[----:B------:R-:W-:Y:S01]  /*00b0*/  UISETP.GE.U32.AND UP0, UPT, UR8, 0x2, UPT ;  /* 0x000000020800788c */ /* 0x000fe2000bf06070 */
[----:B------:R-:W-:Y:S01]  /*00c0*/  ISETP.NE.AND P0, PT, R7, RZ, PT ;  /* 0x000000ff0700720c */ /* 0x000fe20003f05270 */
[----:B0-----:R-:W-:-:S06]  /*00d0*/  ULEA UR4, UR5, UR4, 0x18 ;  /* 0x0000000405047291 */ /* 0x001fcc000f8ec0ff */
[----:B------:R-:W-:-:S05]  /*00e0*/  LEA R5, R7, UR4, 0x2 ;  /* 0x0000000407057c11 */ /* 0x000fca000f8e10ff */
[----:B--2---:R0:W-:Y:S01]  /*00f0*/  STS [R5], R2 ;  /* 0x0000000205007388 */ /* 0x0041e20000000800 */
[----:B------:R-:W-:Y:S06]  /*0100*/  BAR.SYNC.DEFER_BLOCKING 0x0 ;  /* 0x0000000000007b1d */ /* 0x000fec0000010000 */
[----:B------:R-:W-:Y:S05]  /*0110*/  BRA.U !UP0, `(.L_x_0) ;  /* 0x0000000108347547 */ /* 0x000fea000b800000 */
[----:B------:R-:W-:-:S07]  /*0120*/  IMAD.MOV.U32 R0, RZ, RZ, 0x1 ;  /* 0x00000001ff007424 */ /* 0x000fce00078e00ff */
.L_x_1:
[----:B------:R-:W-:-:S05]  /*0130*/  IMAD.SHL.U32 R8, R0, 0x2, RZ ;  /* 0x0000000200087824 */ /* 0x000fca00078e00ff */
[----:B0-----:R-:W-:-:S04]  /*0140*/  IADD3 R2, PT, PT, R8, -0x1, RZ ;  /* 0xffffffff08027810 */ /* 0x001fc80007ffe0ff */
[----:B------:R-:W-:-:S13]  /*0150*/  LOP3.LUT P1, RZ, R2, R7, RZ, 0xc0, !PT ;  /* 0x0000000702ff7212 */ /* 0x000fda000782c0ff */
[----:B------:R-:W-:Y:S01]  /*0160*/  @!P1 IMAD R2, R0, 0x4, R5 ;  /* 0x0000000400029824 */ /* 0x000fe200078e0205 */
[----:B------:R-:W-:Y:S01]  /*0170*/  @!P1 LDS R3, [R5] ;  /* 0x0000000005039984 */ /* 0x000fe20000000800 */
[----:B------:R-:W-:-:S04]  /*0180*/  MOV R0, R8 ;  /* 0x0000000800007202 */ /* 0x000fc80000000f00 */
[----:B------:R-:W0:Y:S02]  /*0190*/  @!P1 LDS R2, [R2] ;  /* 0x0000000002029984 */ /* 0x000e240000000800 */
[----:B0-----:R-:W-:-:S05]  /*01a0*/  @!P1 IADD3 R4, PT, PT, R2, R3, RZ ;  /* 0x0000000302049210 */ /* 0x001fca0007ffe0ff */
[----:B------:R1:W-:Y:S01]  /*01b0*/  @!P1 STS [R5], R4 ;  /* 0x0000000405009388 */ /* 0x0003e20000000800 */
[----:B------:R-:W-:Y:S01]  /*01c0*/  BAR.SYNC.DEFER_BLOCKING 0x0 ;  /* 0x0000000000007b1d */ /* 0x000fe20000010000 */
[----:B------:R-:W-:-:S13]  /*01d0*/  ISETP.GE.U32.AND P1, PT, R8, UR8, PT ;  /* 0x0000000808007c0c */ /* 0x000fda000bf26070 */
[----:B-1----:R-:W-:Y:S05]  /*01e0*/  @!P1 BRA `(.L_x_1) ;  /* 0xfffffffc00d09947 */ /* 0x002fea000383ffff */
.L_x_0:
[----:B------:R-:W-:Y:S05]  /*01f0*/  @P0 EXIT ;  /* 0x000000000000094d */ /* 0x000fea0003800000 */
[----:B------:R-:W1:Y:S01]  /*0200*/  S2UR UR5, SR_CgaCtaId ;  /* 0x00000000000579c3 */ /* 0x000e620000008800 */
[----:B------:R-:W-:-:S07]  /*0210*/  UMOV UR4, 0x400 ;  /* 0x0000040000047882 */ /* 0x000fce0000000000 */
[----:B0-----:R-:W0:Y:S01]  /*0220*/  LDC.64 R2, c[0x0][0x388] ;  /* 0x0000e200ff027b82 */ /* 0x001e220000000a00 */
[----:B-1----:R-:W-:Y:S01]  /*0230*/  ULEA UR4, UR5, UR4, 0x18 ;  /* 0x0000000405047291 */ /* 0x002fe2000f8ec0ff */
[----:B0-----:R-:W-:-:S08]  /*0240*/  IMAD.WIDE.U32 R2, R6, 0x4, R2 ;  /* 0x0000000406027825 */ /* 0x001fd000078e0002 */
[----:B------:R-:W0:Y:S04]  /*0250*/  LDS R5, [UR4] ;  /* 0x00000004ff057984 */ /* 0x000e280008000800 */
[----:B0-----:R-:W-:Y:S01]  /*0260*/  STG.E desc[UR6][R2.64], R5 ;  /* 0x0000000502007986 */ /* 0x001fe2000c101906 */
[----:B------:R-:W-:Y:S05]  /*0270*/  EXIT ;  /* 0x000000000000794d */ /* 0x000fea0003800000 */
.L_x_2:
[----:B------:R-:W-:-:S00]  /*0280*/  BRA `(.L_x_2) ;  /* 0xfffffffc00fc7947 */ /* 0x000fc0000383ffff */
[----:B------:R-:W-:-:S00]  /*0290*/  NOP ;  /* 0x0000000000007918 */ /* 0x000fc00000000000 */
        /* <DEDUP_REMOVED lines=14> */
.L_x_3:


//--------------------- .nv.shared._Z7reduce1PiS_ --------------------------
	.section	.nv.shared._Z7reduce1PiS_,"aw",@nobits
	.sectionflags	@""
	.align	16
	.zero		1024


//--------------------- .nv.shared.reserved.0     --------------------------
	.section	.nv.shared.reserved.0,"aw",@nobits
	.weak		__nv_reservedSMEM_offset_0_alias
	.size		__nv_reservedSMEM_offset_0_alias, 0, 64
	.other		__nv_reservedSMEM_offset_0_alias,@"STO_CUDA_RESERVED_SHARED STV_DEFAULT"
__nv_reservedSMEM_offset_0_alias:
	.zero		0
	.zero		64


//--------------------- .nv.constant0._Z7reduce1PiS_ --------------------------
	.section	.nv.constant0._Z7reduce1PiS_,"a",@progbits
	.sectionflags	@""
	.align	4
.nv.constant0._Z7reduce1PiS_:
	.zero		912


//--------------------- SYMBOLS --------------------------

	.type		.nv.reservedSmem.offset0,@object
	.size		.nv.reservedSmem.offset0,0x4
	.type		.nv.reservedSmem.cap,@object
	.size		.nv.reservedSmem.cap,0x4
